//
// Generated by NVIDIA NVVM Compiler
//
// Compiler Build ID: CL-36424714
// Cuda compilation tools, release 13.0, V13.0.88
// Based on NVVM 20.0.0
//

.version 9.0
.target sm_100
.address_size 64

	// .globl	_Z15histogramKernelPKiPii

.visible .entry _Z15histogramKernelPKiPii(
	.param .u64 .ptr .align 1 _Z15histogramKernelPKiPii_param_0,
	.param .u64 .ptr .align 1 _Z15histogramKernelPKiPii_param_1,
	.param .u32 _Z15histogramKernelPKiPii_param_2
)
{
	.reg .pred 	%p<2>;
	.reg .b32 	%r<8>;
	.reg .b64 	%rd<9>;

	ld.param.u64 	%rd1, [_Z15histogramKernelPKiPii_param_0];
	ld.param.u64 	%rd2, [_Z15histogramKernelPKiPii_param_1];
	ld.param.u32 	%r2, [_Z15histogramKernelPKiPii_param_2];
	mov.u32 	%r3, %ctaid.x;
	mov.u32 	%r4, %ntid.x;
	mov.u32 	%r5, %tid.x;
	mad.lo.s32 	%r1, %r3, %r4, %r5;
	setp.ge.s32 	%p1, %r1, %r2;
	@%p1 bra 	$L__BB0_2;
	cvta.to.global.u64 	%rd3, %rd1;
	cvta.to.global.u64 	%rd4, %rd2;
	mul.wide.s32 	%rd5, %r1, 4;
	add.s64 	%rd6, %rd3, %rd5;
	ld.global.u32 	%r6, [%rd6];
	mul.wide.s32 	%rd7, %r6, 4;
	add.s64 	%rd8, %rd4, %rd7;
	atom.global.add.u32 	%r7, [%rd8], 1;
$L__BB0_2:
	ret;

}


// ===== COMPILED SASS (sm_100) =====

	.target	sm_100

	.elftype	@"ET_EXEC"


//--------------------- .note.nv.tkinfo           --------------------------
	.section	.note.nv.tkinfo,"",@"SHT_NOTE"
	.sectionflags	@"SHF_NOTE_NV_TKINFO"
	.tkinfo
        /*0018*/ 	.word	0x00000002
        /*0030*/ 	.string	""
        /*0030*/ 	.string	"ptxas"
        /*0030*/ 	.string	"Cuda compilation tools, release 13.0, V13.0.88"
        /*0030*/ 	.string	"Build cuda_13.0.r13.0/compiler.36424714_0"
        /*0030*/ 	.string	"-arch sm_100 -m 64 "



//--------------------- .note.nv.cuinfo           --------------------------
	.section	.note.nv.cuinfo,"",@"SHT_NOTE"
	.sectionflags	@"SHF_NOTE_NV_CUINFO"
        /*0018*/ 	.short	0x0002
        /*001a*/ 	.short	0x0064
        /*001c*/ 	.short	0x0082
	.zero		2


//--------------------- .nv.info                  --------------------------
	.section	.nv.info,"",@"SHT_CUDA_INFO"
	.align	4


	//----- nvinfo : EIATTR_REGCOUNT
	.align		4
        /*0000*/ 	.byte	0x04, 0x2f
        /*0002*/ 	.short	(.L_1 - .L_0)
	.align		4
.L_0:
        /*0004*/ 	.word	index@(_Z15histogramKernelPKiPii)
        /*0008*/ 	.word	0x0000000a


	//----- nvinfo : EIATTR_FRAME_SIZE
	.align		4
.L_1:
        /*000c*/ 	.byte	0x04, 0x11
        /*000e*/ 	.short	(.L_3 - .L_2)
	.align		4
.L_2:
        /*0010*/ 	.word	index@(_Z15histogramKernelPKiPii)
        /*0014*/ 	.word	0x00000000


	//----- nvinfo : EIATTR_MIN_STACK_SIZE
	.align		4
.L_3:
        /*0018*/ 	.byte	0x04, 0x12
        /*001a*/ 	.short	(.L_5 - .L_4)
	.align		4
.L_4:
        /*001c*/ 	.word	index@(_Z15histogramKernelPKiPii)
        /*0020*/ 	.word	0x00000000
.L_5:


//--------------------- .nv.compat                --------------------------
	.section	.nv.compat,"",@"SHT_CUDA_COMPAT_INFO"
	.align	4
        /*0000*/ 	.byte	0x02, 0x09, 0x00, 0x00, 0x02, 0x02, 0x01, 0x00, 0x02, 0x05, 0x05, 0x00, 0x03, 0x07, 0x01, 0x01
        /*0010*/ 	.byte	0x02, 0x03, 0x00, 0x00, 0x02, 0x06, 0x01, 0x00, 0x04, 0x0b, 0x08, 0x00, 0x09, 0x00, 0x00, 0x00
        /*0020*/ 	.byte	0x00, 0x00, 0x00, 0x00


//--------------------- .nv.info._Z15histogramKernelPKiPii --------------------------
	.section	.nv.info._Z15histogramKernelPKiPii,"",@"SHT_CUDA_INFO"
	.sectionflags	@""
	.align	4


	//----- nvinfo : EIATTR_CUDA_API_VERSION
	.align		4
        /*0000*/ 	.byte	0x04, 0x37
        /*0002*/ 	.short	(.L_7 - .L_6)
.L_6:
        /*0004*/ 	.word	0x00000082


	//----- nvinfo : EIATTR_KPARAM_INFO
	.align		4
.L_7:
        /*0008*/ 	.byte	0x04, 0x17
        /*000a*/ 	.short	(.L_9 - .L_8)
.L_8:
        /*000c*/ 	.word	0x00000000
        /*0010*/ 	.short	0x0002
        /*0012*/ 	.short	0x0010
        /*0014*/ 	.byte	0x00, 0xf0, 0x11, 0x00


	//----- nvinfo : EIATTR_KPARAM_INFO
	.align		4
.L_9:
        /*0018*/ 	.byte	0x04, 0x17
        /*001a*/ 	.short	(.L_11 - .L_10)
.L_10:
        /*001c*/ 	.word	0x00000000
        /*0020*/ 	.short	0x0001
        /*0022*/ 	.short	0x0008
        /*0024*/ 	.byte	0x00, 0xf5, 0x21, 0x00


	//----- nvinfo : EIATTR_KPARAM_INFO
	.align		4
.L_11:
        /*0028*/ 	.byte	0x04, 0x17
        /*002a*/ 	.short	(.L_13 - .L_12)
.L_12:
        /*002c*/ 	.word	0x00000000
        /*0030*/ 	.short	0x0000
        /*0032*/ 	.short	0x0000
        /*0034*/ 	.byte	0x00, 0xf5, 0x21, 0x00


	//----- nvinfo : EIATTR_SPARSE_MMA_MASK
	.align		4
.L_13:
        /*0038*/ 	.byte	0x03, 0x50
        /*003a*/ 	.short	0x0000


	//----- nvinfo : EIATTR_MAXREG_COUNT
	.align		4
        /*003c*/ 	.byte	0x03, 0x1b
        /*003e*/ 	.short	0x00ff


	//----- nvinfo : EIATTR_MERCURY_ISA_VERSION
	.align		4
        /*0040*/ 	.byte	0x03, 0x5f
        /*0042*/ 	.short	0x0101


	//----- nvinfo : EIATTR_VRC_CTA_INIT_COUNT
	.align		4
        /*0044*/ 	.byte	0x02, 0x4a
	.zero		1
	.zero		1


	//----- nvinfo : EIATTR_EXIT_INSTR_OFFSETS
	.align		4
        /*0048*/ 	.byte	0x04, 0x1c
        /*004a*/ 	.short	(.L_15 - .L_14)


	//   ....[0]....
.L_14:
        /*004c*/ 	.word	0x00000070


	//   ....[1]....
        /*0050*/ 	.word	0x00000100


	//----- nvinfo : EIATTR_CBANK_PARAM_SIZE
	.align		4
.L_15:
        /*0054*/ 	.byte	0x03, 0x19
        /*0056*/ 	.short	0x0014


	//----- nvinfo : EIATTR_PARAM_CBANK
	.align		4
        /*0058*/ 	.byte	0x04, 0x0a
        /*005a*/ 	.short	(.L_17 - .L_16)
	.align		4
.L_16:
        /*005c*/ 	.word	index@(.nv.constant0._Z15histogramKernelPKiPii)
        /*0060*/ 	.short	0x0380
        /*0062*/ 	.short	0x0014


	//----- nvinfo : EIATTR_SW_WAR
	.align		4
.L_17:
        /*0064*/ 	.byte	0x04, 0x36
        /*0066*/ 	.short	(.L_19 - .L_18)
.L_18:
        /*0068*/ 	.word	0x00000008
.L_19:


//--------------------- .nv.callgraph             --------------------------
	.section	.nv.callgraph,"",@"SHT_CUDA_CALLGRAPH"
	.align	4
	.sectionentsize	8
	.align		4
        /*0000*/ 	.word	0x00000000
	.align		4
        /*0004*/ 	.word	0xffffffff
	.align		4
        /*0008*/ 	.word	0x00000000
	.align		4
        /*000c*/ 	.word	0xfffffffe
	.align		4
        /*0010*/ 	.word	0x00000000
	.align		4
        /*0014*/ 	.word	0xfffffffd
	.align		4
        /*0018*/ 	.word	0x00000000
	.align		4
        /*001c*/ 	.word	0xfffffffc


//--------------------- .text._Z15histogramKernelPKiPii --------------------------
	.section	.text._Z15histogramKernelPKiPii,"ax",@progbits
	.align	128
        .global         _Z15histogramKernelPKiPii
        .type           _Z15histogramKernelPKiPii,@function
        .size           _Z15histogramKernelPKiPii,(.L_x_1 - _Z15histogramKernelPKiPii)
        .other          _Z15histogramKernelPKiPii,@"STO_CUDA_ENTRY STV_DEFAULT"
_Z15histogramKernelPKiPii:
.text._Z15histogramKernelPKiPii:
[----:B------:R-:W-:Y:S01]  /*0000*/  LDC R1, c[0x0][0x37c] ;  /* 0x0000df00ff017b82 */ /* 0x000fe20000000800 */
[----:B------:R-:W0:Y:S07]  /*0010*/  S2R R0, SR_TID.X ;  /* 0x0000000000007919 */ /* 0x000e2e0000002100 */
[----:B------:R-:W0:Y:S01]  /*0020*/  S2UR UR4, SR_CTAID.X ;  /* 0x00000000000479c3 */ /* 0x000e220000002500 */
[----:B------:R-:W1:Y:S07]  /*0030*/  LDCU UR5, c[0x0][0x390] ;  /* 0x00007200ff0577ac */ /* 0x000e6e0008000800 */
[----:B------:R-:W0:Y:S02]  /*0040*/  LDC R5, c[0x0][0x360] ;  /* 0x0000d800ff057b82 */ /* 0x000e240000000800 */
[----:B0-----:R-:W-:-:S05]  /*0050*/  IMAD R5, R5, UR4, R0 ;  /* 0x0000000405057c24 */ /* 0x001fca000f8e0200 */
[----:B-1----:R-:W-:-:S13]  /*0060*/  ISETP.GE.AND P0, PT, R5, UR5, PT ;  /* 0x0000000505007c0c */ /* 0x002fda000bf06270 */
[----:B------:R-:W-:Y:S05]  /*0070*/  @P0 EXIT ;  /* 0x000000000000094d */ /* 0x000fea0003800000 */
[----:B------:R-:W0:Y:S01]  /*0080*/  LDC.64 R2, c[0x0][0x380] ;  /* 0x0000e000ff027b82 */ /* 0x000e220000000a00 */
[----:B------:R-:W1:Y:S01]  /*0090*/  LDCU.64 UR4, c[0x0][0x358] ;  /* 0x00006b00ff0477ac */ /* 0x000e620008000a00 */
[----:B0-----:R-:W-:-:S06]  /*00a0*/  IMAD.WIDE R2, R5, 0x4, R2 ;  /* 0x0000000405027825 */ /* 0x001fcc00078e0202 */
[----:B------:R-:W0:Y:S01]  /*00b0*/  LDC.64 R4, c[0x0][0x388] ;  /* 0x0000e200ff047b82 */ /* 0x000e220000000a00 */
[----:B-1----:R-:W0:Y:S01]  /*00c0*/  LDG.E R3, desc[UR4][R2.64] ;  /* 0x0000000402037981 */ /* 0x002e22000c1e1900 */
[----:B------:R-:W-:Y:S02]  /*00d0*/  HFMA2 R7, -RZ, RZ, 0, 5.9604644775390625e-08 ;  /* 0x00000001ff077431 */ /* 0x000fe400000001ff */
[----:B0-----:R-:W-:-:S05]  /*00e0*/  IMAD.WIDE R4, R3, 0x4, R4 ;  /* 0x0000000403047825 */ /* 0x001fca00078e0204 */
[----:B------:R-:W-:Y:S01]  /*00f0*/  REDG.E.ADD.STRONG.GPU desc[UR4][R4.64], R7 ;  /* 0x000000070400798e */ /* 0x000fe2000c12e104 */
[----:B------:R-:W-:Y:S05]  /*0100*/  EXIT ;  /* 0x000000000000794d */ /* 0x000fea0003800000 */
.L_x_0:
[----:B------:R-:W-:-:S00]  /*0110*/  BRA `(.L_x_0) ;  /* 0xfffffffc00fc7947 */ /* 0x000fc0000383ffff */
[----:B------:R-:W-:-:S00]  /*0120*/  NOP ;  /* 0x0000000000007918 */ /* 0x000fc00000000000 */
        /* <DEDUP_REMOVED lines=13> */
.L_x_1:


//--------------------- .nv.shared.reserved.0     --------------------------
	.section	.nv.shared.reserved.0,"aw",@nobits
	.weak		__nv_reservedSMEM_offset_0_alias
	.size		__nv_reservedSMEM_offset_0_alias, 0, 64
	.other		__nv_reservedSMEM_offset_0_alias,@"STO_CUDA_RESERVED_SHARED STV_DEFAULT"
__nv_reservedSMEM_offset_0_alias:
	.zero		0
	.zero		64


//--------------------- .nv.constant0._Z15histogramKernelPKiPii --------------------------
	.section	.nv.constant0._Z15histogramKernelPKiPii,"a",@progbits
	.sectionflags	@""
	.align	4
.nv.constant0._Z15histogramKernelPKiPii:
	.zero		916


//--------------------- SYMBOLS --------------------------

	.type		.nv.reservedSmem.offset0,@object
	.size		.nv.reservedSmem.offset0,0x4
